	.headerflags	@"EF_CUDA_TEXMODE_UNIFIED EF_CUDA_64BIT_ADDRESS EF_CUDA_ACCELERATORS EF_CUDA_SM90 EF_CUDA_VIRTUAL_SM(EF_CUDA_SM90)"
	.elftype	@"ET_EXEC"


//--------------------- .nv.info                  --------------------------
	.section	.nv.info,"",@"SHT_CUDA_INFO"
	.align	4


	//----- nvinfo : EIATTR_REGCOUNT
	.align		4
        /*0000*/ 	.byte	0x04, 0x2f
        /*0002*/ 	.short	(.L_1 - .L_0)
	.align		4
.L_0:
        /*0004*/ 	.word	index@(triton_poi_fused_avg_pool2d_19)
        /*0008*/ 	.word	0x00000020


	//----- nvinfo : EIATTR_MIN_STACK_SIZE
	.align		4
.L_1:
        /*000c*/ 	.byte	0x04, 0x12
        /*000e*/ 	.short	(.L_3 - .L_2)
	.align		4
.L_2:
        /*0010*/ 	.word	index@(triton_poi_fused_avg_pool2d_19)
        /*0014*/ 	.word	0x00000000


	//----- nvinfo : EIATTR_FRAME_SIZE
	.align		4
.L_3:
        /*0018*/ 	.byte	0x04, 0x11
        /*001a*/ 	.short	(.L_5 - .L_4)
	.align		4
.L_4:
        /*001c*/ 	.word	index@(triton_poi_fused_avg_pool2d_19)
        /*0020*/ 	.word	0x00000000


	//----- nvinfo : EIATTR_MIN_STACK_SIZE
	.align		4
.L_5:
        /*0024*/ 	.byte	0x04, 0x12
        /*0026*/ 	.short	(.L_7 - .L_6)
	.align		4
.L_6:
        /*0028*/ 	.word	index@(triton_poi_fused_avg_pool2d_19)
        /*002c*/ 	.word	0x00000000
.L_7:


//--------------------- .nv.info.triton_poi_fused_avg_pool2d_19 --------------------------
	.section	.nv.info.triton_poi_fused_avg_pool2d_19,"",@"SHT_CUDA_INFO"
	.sectionflags	@""
	.align	4


	//----- nvinfo : EIATTR_CUDA_API_VERSION
	.align		4
        /*0000*/ 	.byte	0x04, 0x37
        /*0002*/ 	.short	(.L_9 - .L_8)
.L_8:
        /*0004*/ 	.word	0x0000007c


	//----- nvinfo : EIATTR_KPARAM_INFO
	.align		4
.L_9:
        /*0008*/ 	.byte	0x04, 0x17
        /*000a*/ 	.short	(.L_11 - .L_10)
.L_10:
        /*000c*/ 	.word	0x00000000
        /*0010*/ 	.short	0x0002
        /*0012*/ 	.short	0x0010
        /*0014*/ 	.byte	0x00, 0xf0, 0x11, 0x00


	//----- nvinfo : EIATTR_KPARAM_INFO
	.align		4
.L_11:
        /*0018*/ 	.byte	0x04, 0x17
        /*001a*/ 	.short	(.L_13 - .L_12)
.L_12:
        /*001c*/ 	.word	0x00000000
        /*0020*/ 	.short	0x0001
        /*0022*/ 	.short	0x0008
        /*0024*/ 	.byte	0x00, 0xf4, 0x21, 0x00


	//----- nvinfo : EIATTR_KPARAM_INFO
	.align		4
.L_13:
        /*0028*/ 	.byte	0x04, 0x17
        /*002a*/ 	.short	(.L_15 - .L_14)
.L_14:
        /*002c*/ 	.word	0x00000000
        /*0030*/ 	.short	0x0000
        /*0032*/ 	.short	0x0000
        /*0034*/ 	.byte	0x00, 0xf4, 0x21, 0x00


	//----- nvinfo : EIATTR_SPARSE_MMA_MASK
	.align		4
.L_15:
        /*0038*/ 	.byte	0x03, 0x50
        /*003a*/ 	.short	0x0000


	//----- nvinfo : EIATTR_MAXREG_COUNT
	.align		4
        /*003c*/ 	.byte	0x03, 0x1b
        /*003e*/ 	.short	0x00ff


	//----- nvinfo : EIATTR_EXIT_INSTR_OFFSETS
	.align		4
        /*0040*/ 	.byte	0x04, 0x1c
        /*0042*/ 	.short	(.L_17 - .L_16)


	//   ....[0]....
.L_16:
        /*0044*/ 	.word	0x00001870


	//   ....[1]....
        /*0048*/ 	.word	0x00001890


	//----- nvinfo : EIATTR_REQNTID
	.align		4
.L_17:
        /*004c*/ 	.byte	0x04, 0x10
        /*004e*/ 	.short	(.L_19 - .L_18)
.L_18:
        /*0050*/ 	.word	0x00000080
        /*0054*/ 	.word	0x00000001
        /*0058*/ 	.word	0x00000001


	//----- nvinfo : EIATTR_CBANK_PARAM_SIZE
	.align		4
.L_19:
        /*005c*/ 	.byte	0x03, 0x19
        /*005e*/ 	.short	0x0014


	//----- nvinfo : EIATTR_PARAM_CBANK
	.align		4
        /*0060*/ 	.byte	0x04, 0x0a
        /*0062*/ 	.short	(.L_21 - .L_20)
	.align		4
.L_20:
        /*0064*/ 	.word	index@(.nv.constant0.triton_poi_fused_avg_pool2d_19)
        /*0068*/ 	.short	0x0210
        /*006a*/ 	.short	0x0014


	//----- nvinfo : EIATTR_SW_WAR
	.align		4
.L_21:
        /*006c*/ 	.byte	0x04, 0x36
        /*006e*/ 	.short	(.L_23 - .L_22)
.L_22:
        /*0070*/ 	.word	0x00000008
.L_23:


//--------------------- .nv.callgraph             --------------------------
	.section	.nv.callgraph,"",@"SHT_CUDA_CALLGRAPH"
	.align	4
	.sectionentsize	8
	.align		4
        /*0000*/ 	.word	0x00000000
	.align		4
        /*0004*/ 	.word	0xffffffff
	.align		4
        /*0008*/ 	.word	0x00000000
	.align		4
        /*000c*/ 	.word	0xfffffffe
	.align		4
        /*0010*/ 	.word	0x00000000
	.align		4
        /*0014*/ 	.word	0xfffffffd
	.align		4
        /*0018*/ 	.word	0x00000000
	.align		4
        /*001c*/ 	.word	0xfffffffc


//--------------------- .text.triton_poi_fused_avg_pool2d_19 --------------------------
	.section	.text.triton_poi_fused_avg_pool2d_19,"ax",@progbits
	.align	128
        .global         triton_poi_fused_avg_pool2d_19
        .type           triton_poi_fused_avg_pool2d_19,@function
        .size           triton_poi_fused_avg_pool2d_19,(.L_x_1 - triton_poi_fused_avg_pool2d_19)
        .other          triton_poi_fused_avg_pool2d_19,@"STO_CUDA_ENTRY STV_DEFAULT"
triton_poi_fused_avg_pool2d_19:
.text.triton_poi_fused_avg_pool2d_19:
[----:B------:R-:W0:Y:S02]  /*0000*/  LDC R1, c[0x0][0x28] ;  /* 0x00000a00ff017b82 */ /* 0x000e240000000800 */
[----:B------:R-:W1:Y:S01]  /*0010*/  S2R R0, SR_TID.X ;  /* 0x0000000000007919 */ /* 0x000e620000002100 */
[----:B------:R-:W-:Y:S01]  /*0020*/  IMAD.MOV.U32 R18, RZ, RZ, RZ ;  /* 0x000000ffff127224 */ /* 0x000fe200078e00ff */
[----:B------:R-:W2:Y:S01]  /*0030*/  LDC.64 R20, c[0x0][0x210] ;  /* 0x00008400ff147b82 */ /* 0x000ea20000000a00 */
[----:B------:R-:W-:Y:S01]  /*0040*/  ULDC.64 UR4, c[0x0][0x208] ;  /* 0x0000820000047ab9 */ /* 0x000fe20000000a00 */
[----:B------:R-:W3:Y:S01]  /*0050*/  S2R R19, SR_CTAID.X ;  /* 0x0000000000137919 */ /* 0x000ee20000002500 */
[----:B-1----:R-:W-:-:S05]  /*0060*/  IMAD.SHL.U32 R0, R0, 0x4, RZ ;  /* 0x0000000400007824 */ /* 0x002fca00078e00ff */
[----:B------:R-:W-:-:S05]  /*0070*/  LOP3.LUT R0, R0, 0x1fc, RZ, 0xc0, !PT ;  /* 0x000001fc00007812 */ /* 0x000fca00078ec0ff */
[----:B---3--:R-:W-:-:S04]  /*0080*/  IMAD R19, R19, 0x400, R0 ;  /* 0x0000040013137824 */ /* 0x008fc800078e0200 */
[----:B------:R-:W-:-:S04]  /*0090*/  IMAD.HI R4, R19, 0x2aaaaaab, RZ ;  /* 0x2aaaaaab13047827 */ /* 0x000fc800078e02ff */
[----:B------:R-:W-:Y:S01]  /*00a0*/  IMAD.HI R2, R19, -0x63f63f63, R18 ;  /* 0x9c09c09d13027827 */ /* 0x000fe200078e0212 */
[----:B------:R-:W-:-:S03]  /*00b0*/  SHF.R.U32.HI R5, RZ, 0x1f, R4 ;  /* 0x0000001fff057819 */ /* 0x000fc60000011604 */
[C---:B------:R-:W-:Y:S01]  /*00c0*/  VIADD R13, R19.reuse, 0xffffe500 ;  /* 0xffffe500130d7836 */ /* 0x040fe20000000000 */
[----:B------:R-:W-:Y:S01]  /*00d0*/  LEA.HI.SX32 R5, R4, R5, 0x1b ;  /* 0x0000000504057211 */ /* 0x000fe200078fdaff */
[----:B------:R-:W-:Y:S01]  /*00e0*/  IMAD.MOV.U32 R4, RZ, RZ, RZ ;  /* 0x000000ffff047224 */ /* 0x000fe200078e00ff */
[----:B------:R-:W-:Y:S01]  /*00f0*/  SHF.R.U32.HI R3, RZ, 0x1f, R2 ;  /* 0x0000001fff037819 */ /* 0x000fe20000011602 */
[----:B------:R-:W-:Y:S02]  /*0100*/  VIADD R25, R19, 0xffffe5c0 ;  /* 0xffffe5c013197836 */ /* 0x000fe40000000000 */
[----:B------:R-:W-:Y:S01]  /*0110*/  IMAD.HI R4, R5, -0x15f15f15, R4 ;  /* 0xea0ea0eb05047827 */ /* 0x000fe200078e0204 */
[----:B------:R-:W-:-:S03]  /*0120*/  LEA.HI.SX32 R3, R2, R3, 0x14 ;  /* 0x0000000302037211 */ /* 0x000fc600078fa2ff */
[----:B------:R-:W-:Y:S01]  /*0130*/  IMAD.MOV.U32 R2, RZ, RZ, RZ ;  /* 0x000000ffff027224 */ /* 0x000fe200078e00ff */
[----:B------:R-:W-:Y:S02]  /*0140*/  SHF.R.U32.HI R7, RZ, 0x1f, R4 ;  /* 0x0000001fff077819 */ /* 0x000fe40000011604 */
[----:B------:R-:W-:Y:S02]  /*0150*/  CS2R R8, SRZ ;  /* 0x0000000000087805 */ /* 0x000fe4000001ff00 */
[----:B------:R-:W-:Y:S01]  /*0160*/  CS2R R10, SRZ ;  /* 0x00000000000a7805 */ /* 0x000fe2000001ff00 */
[----:B------:R-:W-:Y:S01]  /*0170*/  IMAD.HI R0, R3, -0x15f15f15, R2 ;  /* 0xea0ea0eb03007827 */ /* 0x000fe200078e0202 */
[----:B------:R-:W-:-:S03]  /*0180*/  LEA.HI.SX32 R4, R4, R7, 0x1b ;  /* 0x0000000704047211 */ /* 0x000fc600078fdaff */
[----:B--2---:R-:W-:Y:S01]  /*0190*/  IMAD.WIDE R12, R13, 0x4, R20 ;  /* 0x000000040d0c7825 */ /* 0x004fe200078e0214 */
[----:B------:R-:W-:-:S03]  /*01a0*/  SHF.R.U32.HI R7, RZ, 0x1f, R0 ;  /* 0x0000001fff077819 */ /* 0x000fc60000011600 */
[----:B------:R-:W-:Y:S01]  /*01b0*/  IMAD R2, R4, -0x23, R5 ;  /* 0xffffffdd04027824 */ /* 0x000fe200078e0205 */
[----:B------:R-:W-:Y:S02]  /*01c0*/  LEA.HI.SX32 R7, R0, R7, 0x1b ;  /* 0x0000000700077211 */ /* 0x000fe400078fdaff */
[----:B------:R-:W-:Y:S02]  /*01d0*/  CS2R R4, SRZ ;  /* 0x0000000000047805 */ /* 0x000fe4000001ff00 */
[----:B------:R-:W-:Y:S01]  /*01e0*/  ISETP.GT.AND P2, PT, R2, RZ, PT ;  /* 0x000000ff0200720c */ /* 0x000fe20003f44270 */
[----:B------:R-:W-:Y:S01]  /*01f0*/  IMAD R17, R7, -0x23, R3 ;  /* 0xffffffdd07117824 */ /* 0x000fe200078e0203 */
[----:B------:R-:W-:-:S04]  /*0200*/  CS2R R6, SRZ ;  /* 0x0000000000067805 */ /* 0x000fc8000001ff00 */
[----:B------:R-:W-:-:S04]  /*0210*/  ISETP.GT.AND P0, PT, R17, RZ, P2 ;  /* 0x000000ff1100720c */ /* 0x000fc80001704270 */
[----:B------:R-:W-:Y:S02]  /*0220*/  ISETP.LT.AND P4, PT, R19, 0xe5b00, P0 ;  /* 0x000e5b001300780c */ /* 0x000fe40000781270 */
[----:B------:R-:W-:-:S04]  /*0230*/  ISETP.GT.AND P0, PT, R2, -0x1, PT ;  /* 0xffffffff0200780c */ /* 0x000fc80003f04270 */
[----:B------:R-:W-:-:S04]  /*0240*/  ISETP.GT.AND P0, PT, R17, RZ, P0 ;  /* 0x000000ff1100720c */ /* 0x000fc80000704270 */
[----:B------:R-:W-:Y:S01]  /*0250*/  ISETP.LT.AND P3, PT, R19, 0xe5b00, P0 ;  /* 0x000e5b001300780c */ /* 0x000fe20000761270 */
[----:B------:R-:W-:Y:S02]  /*0260*/  IMAD.WIDE R24, R25, 0x4, R20 ;  /* 0x0000000419187825 */ /* 0x000fe400078e0214 */
[----:B------:R1:W2:Y:S10]  /*0270*/  @P4 LDG.E.128 R4, desc[UR4][R12.64] ;  /* 0x000000040c044981 */ /* 0x0002b4000c1e1d00 */
[----:B------:R-:W3:Y:S01]  /*0280*/  @P3 LDG.E.128 R8, desc[UR4][R24.64] ;  /* 0x0000000418083981 */ /* 0x000ee2000c1e1d00 */
[----:B------:R-:W-:-:S02]  /*0290*/  VIADD R23, R19, 0x200 ;  /* 0x0000020013177836 */ /* 0x000fc40000000000 */
[----:B------:R-:W-:Y:S02]  /*02a0*/  IMAD.MOV.U32 R22, RZ, RZ, RZ ;  /* 0x000000ffff167224 */ /* 0x000fe400078e00ff */
[----:B------:R-:W-:-:S04]  /*02b0*/  IMAD.HI R0, R23, 0x2aaaaaab, RZ ;  /* 0x2aaaaaab17007827 */ /* 0x000fc800078e02ff */
[----:B------:R-:W-:Y:S01]  /*02c0*/  IMAD.HI R14, R23, -0x63f63f63, R22 ;  /* 0x9c09c09d170e7827 */ /* 0x000fe200078e0216 */
[----:B-1----:R-:W-:-:S03]  /*02d0*/  SHF.R.U32.HI R13, RZ, 0x1f, R0 ;  /* 0x0000001fff0d7819 */ /* 0x002fc60000011600 */
[----:B------:R-:W-:Y:S01]  /*02e0*/  IMAD.MOV.U32 R12, RZ, RZ, RZ ;  /* 0x000000ffff0c7224 */ /* 0x000fe200078e00ff */
[----:B------:R-:W-:Y:S02]  /*02f0*/  LEA.HI.SX32 R13, R0, R13, 0x1b ;  /* 0x0000000d000d7211 */ /* 0x000fe400078fdaff */
[----:B------:R-:W-:-:S03]  /*0300*/  SHF.R.U32.HI R15, RZ, 0x1f, R14 ;  /* 0x0000001fff0f7819 */ /* 0x000fc6000001160e */
[----:B------:R-:W-:Y:S01]  /*0310*/  IMAD.HI R3, R13, -0x15f15f15, R12 ;  /* 0xea0ea0eb0d037827 */ /* 0x000fe200078e020c */
[----:B------:R-:W-:-:S03]  /*0320*/  LEA.HI.SX32 R15, R14, R15, 0x14 ;  /* 0x0000000f0e0f7211 */ /* 0x000fc600078fa2ff */
[----:B------:R-:W-:Y:S01]  /*0330*/  IMAD.MOV.U32 R14, RZ, RZ, RZ ;  /* 0x000000ffff0e7224 */ /* 0x000fe200078e00ff */
[----:B------:R-:W-:-:S03]  /*0340*/  SHF.R.U32.HI R12, RZ, 0x1f, R3 ;  /* 0x0000001fff0c7819 */ /* 0x000fc60000011603 */
[----:B------:R-:W-:Y:S01]  /*0350*/  IMAD.HI R0, R15, -0x15f15f15, R14 ;  /* 0xea0ea0eb0f007827 */ /* 0x000fe200078e020e */
[----:B------:R-:W-:-:S04]  /*0360*/  LEA.HI.SX32 R12, R3, R12, 0x1b ;  /* 0x0000000c030c7211 */ /* 0x000fc800078fdaff */
[----:B------:R-:W-:-:S04]  /*0370*/  SHF.R.U32.HI R3, RZ, 0x1f, R0 ;  /* 0x0000001fff037819 */ /* 0x000fc80000011600 */
[----:B------:R-:W-:Y:S01]  /*0380*/  LEA.HI.SX32 R14, R0, R3, 0x1b ;  /* 0x00000003000e7211 */ /* 0x000fe200078fdaff */
[----:B------:R-:W-:Y:S02]  /*0390*/  IMAD R3, R12, -0x23, R13 ;  /* 0xffffffdd0c037824 */ /* 0x000fe400078e020d */
[----:B------:R-:W-:Y:S02]  /*03a0*/  VIADD R12, R2, 0x1 ;  /* 0x00000001020c7836 */ /* 0x000fe40000000000 */
[----:B------:R-:W-:Y:S01]  /*03b0*/  IMAD R0, R14, -0x23, R15 ;  /* 0xffffffdd0e007824 */ /* 0x000fe200078e020f */
[----:B------:R-:W-:Y:S01]  /*03c0*/  ISETP.GT.AND P5, PT, R3, -0x1, PT ;  /* 0xffffffff0300780c */ /* 0x000fe20003fa4270 */
[----:B------:R-:W-:Y:S01]  /*03d0*/  VIADD R13, R19, 0xffffe700 ;  /* 0xffffe700130d7836 */ /* 0x000fe20000000000 */
[----:B------:R-:W-:Y:S02]  /*03e0*/  ISETP.GT.AND P0, PT, R3, RZ, PT ;  /* 0x000000ff0300720c */ /* 0x000fe40003f04270 */
[----:B------:R-:W-:-:S02]  /*03f0*/  ISETP.GT.AND P5, PT, R0, RZ, P5 ;  /* 0x000000ff0000720c */ /* 0x000fc40002fa4270 */
[----:B------:R-:W-:Y:S01]  /*0400*/  ISETP.GE.U32.AND P1, PT, R12, 0x23, PT ;  /* 0x000000230c00780c */ /* 0x000fe20003f26070 */
[----:B------:R-:W-:Y:S01]  /*0410*/  IMAD.WIDE R12, R13, 0x4, R20 ;  /* 0x000000040d0c7825 */ /* 0x000fe200078e0214 */
[----:B--2---:R-:W-:Y:S02]  /*0420*/  SEL R28, R4, RZ, P4 ;  /* 0x000000ff041c7207 */ /* 0x004fe40002000000 */
[----:B------:R-:W-:Y:S02]  /*0430*/  SEL R27, R5, RZ, P4 ;  /* 0x000000ff051b7207 */ /* 0x000fe40002000000 */
[----:B------:R-:W-:Y:S02]  /*0440*/  CS2R R4, SRZ ;  /* 0x0000000000047805 */ /* 0x000fe4000001ff00 */
[----:B------:R-:W-:Y:S02]  /*0450*/  SEL R16, R6, RZ, P4 ;  /* 0x000000ff06107207 */ /* 0x000fe40002000000 */
[----:B------:R-:W-:-:S02]  /*0460*/  SEL R18, R7, RZ, P4 ;  /* 0x000000ff07127207 */ /* 0x000fc40002000000 */
[----:B------:R-:W-:Y:S02]  /*0470*/  CS2R R6, SRZ ;  /* 0x0000000000067805 */ /* 0x000fe4000001ff00 */
[----:B------:R-:W-:Y:S02]  /*0480*/  ISETP.GT.AND P4, PT, R0, RZ, P0 ;  /* 0x000000ff0000720c */ /* 0x000fe40000784270 */
[----:B---3--:R-:W-:Y:S02]  /*0490*/  SEL R25, R8, RZ, P3 ;  /* 0x000000ff08197207 */ /* 0x008fe40001800000 */
[----:B------:R-:W-:Y:S02]  /*04a0*/  SEL R8, R9, RZ, P3 ;  /* 0x000000ff09087207 */ /* 0x000fe40001800000 */
[----:B------:R-:W-:Y:S01]  /*04b0*/  SEL R15, R10, RZ, P3 ;  /* 0x000000ff0a0f7207 */ /* 0x000fe20001800000 */
[----:B------:R-:W-:Y:S01]  /*04c0*/  FADD R28, R28, R25 ;  /* 0x000000191c1c7221 */ /* 0x000fe20000000000 */
[----:B------:R-:W-:Y:S01]  /*04d0*/  SEL R29, R11, RZ, P3 ;  /* 0x000000ff0b1d7207 */ /* 0x000fe20001800000 */
[----:B------:R-:W-:Y:S01]  /*04e0*/  FADD R27, R27, R8 ;  /* 0x000000081b1b7221 */ /* 0x000fe20000000000 */
[----:B------:R-:W-:Y:S01]  /*04f0*/  ISETP.LT.AND P3, PT, R23, 0xe5b00, P5 ;  /* 0x000e5b001700780c */ /* 0x000fe20002f61270 */
[----:B------:R-:W-:Y:S01]  /*0500*/  VIADD R25, R19, 0xffffe7c0 ;  /* 0xffffe7c013197836 */ /* 0x000fe20000000000 */
[----:B------:R-:W-:-:S02]  /*0510*/  ISETP.LT.AND P4, PT, R23, 0xe5b00, P4 ;  /* 0x000e5b001700780c */ /* 0x000fc40002781270 */
[----:B------:R-:W-:Y:S02]  /*0520*/  CS2R R8, SRZ ;  /* 0x0000000000087805 */ /* 0x000fe4000001ff00 */
[----:B------:R-:W-:Y:S01]  /*0530*/  CS2R R10, SRZ ;  /* 0x00000000000a7805 */ /* 0x000fe2000001ff00 */
[----:B------:R-:W-:Y:S01]  /*0540*/  IMAD.WIDE R24, R25, 0x4, R20 ;  /* 0x0000000419187825 */ /* 0x000fe200078e0214 */
[----:B------:R-:W-:-:S03]  /*0550*/  ISETP.GT.AND P5, PT, R17, RZ, !P1 ;  /* 0x000000ff1100720c */ /* 0x000fc60004fa4270 */
[----:B------:R-:W-:Y:S01]  /*0560*/  FADD R18, R18, R29 ;  /* 0x0000001d12127221 */ /* 0x000fe20000000000 */
[C---:B------:R-:W-:Y:S01]  /*0570*/  ISETP.LT.AND P5, PT, R19.reuse, 0xe5b00, P5 ;  /* 0x000e5b001300780c */ /* 0x040fe20002fa1270 */
[----:B------:R1:W2:Y:S01]  /*0580*/  @P3 LDG.E.128 R8, desc[UR4][R24.64] ;  /* 0x0000000418083981 */ /* 0x0002a2000c1e1d00 */
[----:B------:R-:W-:Y:S02]  /*0590*/  VIADD R29, R19, 0xffffe680 ;  /* 0xffffe680131d7836 */ /* 0x000fe40000000000 */
[----:B------:R-:W-:Y:S01]  /*05a0*/  FADD R16, R16, R15 ;  /* 0x0000000f10107221 */ /* 0x000fe20000000000 */
[----:B------:R-:W-:Y:S01]  /*05b0*/  CS2R R14, SRZ ;  /* 0x00000000000e7805 */ /* 0x000fe2000001ff00 */
[----:B------:R3:W4:Y:S01]  /*05c0*/  @P4 LDG.E.128 R4, desc[UR4][R12.64] ;  /* 0x000000040c044981 */ /* 0x000722000c1e1d00 */
[----:B-1----:R-:W-:Y:S01]  /*05d0*/  IMAD.WIDE R24, R29, 0x4, R20 ;  /* 0x000000041d187825 */ /* 0x002fe200078e0214 */
[----:B---3--:R-:W-:-:S06]  /*05e0*/  CS2R R12, SRZ ;  /* 0x00000000000c7805 */ /* 0x008fcc000001ff00 */
[----:B------:R2:W3:Y:S01]  /*05f0*/  @P5 LDG.E.128 R12, desc[UR4][R24.64] ;  /* 0x00000004180c5981 */ /* 0x0004e2000c1e1d00 */
[----:B------:R-:W-:Y:S02]  /*0600*/  VIADD R22, R3, 0x1 ;  /* 0x0000000103167836 */ /* 0x000fe40000000000 */
[----:B------:R-:W-:Y:S01]  /*0610*/  VIADD R29, R19, 0xffffe880 ;  /* 0xffffe880131d7836 */ /* 0x000fe20000000000 */
[----:B--2---:R-:W-:Y:S02]  /*0620*/  SEL R25, R8, RZ, P3 ;  /* 0x000000ff08197207 */ /* 0x004fe40001800000 */
[----:B------:R-:W-:Y:S02]  /*0630*/  SEL R8, R9, RZ, P3 ;  /* 0x000000ff09087207 */ /* 0x000fe40001800000 */
[----:B------:R-:W-:Y:S02]  /*0640*/  SEL R9, R10, RZ, P3 ;  /* 0x000000ff0a097207 */ /* 0x000fe40001800000 */
[----:B------:R-:W-:-:S02]  /*0650*/  SEL R26, R11, RZ, P3 ;  /* 0x000000ff0b1a7207 */ /* 0x000fc40001800000 */
[----:B------:R-:W-:Y:S02]  /*0660*/  ISETP.GE.U32.AND P3, PT, R22, 0x23, PT ;  /* 0x000000231600780c */ /* 0x000fe40003f66070 */
[----:B----4-:R-:W-:Y:S02]  /*0670*/  SEL R4, R4, RZ, P4 ;  /* 0x000000ff04047207 */ /* 0x010fe40002000000 */
[----:B------:R-:W-:Y:S02]  /*0680*/  SEL R5, R5, RZ, P4 ;  /* 0x000000ff05057207 */ /* 0x000fe40002000000 */
[----:B------:R-:W-:Y:S02]  /*0690*/  SEL R6, R6, RZ, P4 ;  /* 0x000000ff06067207 */ /* 0x000fe40002000000 */
[----:B------:R-:W-:Y:S02]  /*06a0*/  SEL R7, R7, RZ, P4 ;  /* 0x000000ff07077207 */ /* 0x000fe40002000000 */
[----:B------:R-:W-:-:S03]  /*06b0*/  ISETP.GT.AND P4, PT, R0, RZ, !P3 ;  /* 0x000000ff0000720c */ /* 0x000fc60005f84270 */
[----:B------:R-:W-:Y:S01]  /*06c0*/  FADD R26, R7, R26 ;  /* 0x0000001a071a7221 */ /* 0x000fe20000000000 */
[----:B------:R-:W-:Y:S02]  /*06d0*/  ISETP.LT.AND P4, PT, R23, 0xe5b00, P4 ;  /* 0x000e5b001700780c */ /* 0x000fe40002781270 */
[----:B---3--:R-:W-:Y:S01]  /*06e0*/  SEL R7, R12, RZ, P5 ;  /* 0x000000ff0c077207 */ /* 0x008fe20002800000 */
[----:B------:R-:W-:Y:S01]  /*06f0*/  FADD R22, R4, R25 ;  /* 0x0000001904167221 */ /* 0x000fe20000000000 */
[----:B------:R-:W-:Y:S01]  /*0700*/  FADD R25, R5, R8 ;  /* 0x0000000805197221 */ /* 0x000fe20000000000 */
[----:B------:R-:W-:Y:S01]  /*0710*/  FADD R24, R6, R9 ;  /* 0x0000000906187221 */ /* 0x000fe20000000000 */
[----:B------:R-:W-:Y:S01]  /*0720*/  SEL R12, R13, RZ, P5 ;  /* 0x000000ff0d0c7207 */ /* 0x000fe20002800000 */
[----:B------:R-:W-:Y:S01]  /*0730*/  FADD R13, R28, R7 ;  /* 0x000000071c0d7221 */ /* 0x000fe20000000000 */
[----:B------:R-:W-:Y:S02]  /*0740*/  CS2R R8, SRZ ;  /* 0x0000000000087805 */ /* 0x000fe4000001ff00 */
[----:B------:R-:W-:Y:S01]  /*0750*/  CS2R R10, SRZ ;  /* 0x00000000000a7805 */ /* 0x000fe2000001ff00 */
[----:B------:R-:W-:Y:S01]  /*0760*/  IMAD.WIDE R28, R29, 0x4, R20 ;  /* 0x000000041d1c7825 */ /* 0x000fe200078e0214 */
[----:B------:R-:W-:-:S02]  /*0770*/  SEL R5, R14, RZ, P5 ;  /* 0x000000ff0e057207 */ /* 0x000fc40002800000 */
[----:B------:R-:W-:Y:S02]  /*0780*/  SEL R15, R15, RZ, P5 ;  /* 0x000000ff0f0f7207 */ /* 0x000fe40002800000 */
[----:B------:R-:W-:Y:S01]  /*0790*/  ISETP.GT.AND P5, PT, R17, -0x1, P2 ;  /* 0xffffffff1100780c */ /* 0x000fe200017a4270 */
[----:B------:R-:W2:Y:S03]  /*07a0*/  @P4 LDG.E.128 R8, desc[UR4][R28.64] ;  /* 0x000000041c084981 */ /* 0x000ea6000c1e1d00 */
[C---:B------:R-:W-:Y:S01]  /*07b0*/  ISETP.LT.AND P5, PT, R19.reuse, 0xe5b00, P5 ;  /* 0x000e5b001300780c */ /* 0x040fe20002fa1270 */
[----:B------:R-:W-:Y:S01]  /*07c0*/  FADD R18, R18, R15 ;  /* 0x0000000f12127221 */ /* 0x000fe20000000000 */
[----:B------:R-:W-:Y:S02]  /*07d0*/  VIADD R15, R19, 0xffffff40 ;  /* 0xffffff40130f7836 */ /* 0x000fe40000000000 */
[----:B------:R-:W-:Y:S01]  /*07e0*/  FADD R16, R16, R5 ;  /* 0x0000000510107221 */ /* 0x000fe20000000000 */
[----:B------:R-:W-:-:S02]  /*07f0*/  CS2R R4, SRZ ;  /* 0x0000000000047805 */ /* 0x000fc4000001ff00 */
[----:B------:R-:W-:Y:S01]  /*0800*/  CS2R R6, SRZ ;  /* 0x0000000000067805 */ /* 0x000fe2000001ff00 */
[----:B------:R-:W-:-:S05]  /*0810*/  IMAD.WIDE R14, R15, 0x4, R20 ;  /* 0x000000040f0e7825 */ /* 0x000fca00078e0214 */
[----:B------:R1:W3:Y:S01]  /*0820*/  @P5 LDG.E.128 R4, desc[UR4][R14.64] ;  /* 0x000000040e045981 */ /* 0x0002e2000c1e1d00 */
[----:B------:R-:W-:Y:S01]  /*0830*/  FADD R12, R27, R12 ;  /* 0x0000000c1b0c7221 */ /* 0x000fe20000000000 */
[----:B------:R-:W-:Y:S02]  /*0840*/  ISETP.GE.AND P6, PT, R19, 0xe5b00, PT ;  /* 0x000e5b001300780c */ /* 0x000fe40003fc6270 */
[----:B------:R-:W-:Y:S02]  /*0850*/  LOP3.LUT R27, R17, R2, RZ, 0xfc, !PT ;  /* 0x00000002111b7212 */ /* 0x000fe400078efcff */
[----:B------:R-:W-:Y:S02]  /*0860*/  ISETP.GT.AND P0, PT, R0, -0x1, P0 ;  /* 0xffffffff0000780c */ /* 0x000fe40000704270 */
[----:B------:R-:W-:Y:S02]  /*0870*/  ISETP.GT.AND P2, PT, R27, -0x1, !P6 ;  /* 0xffffffff1b00780c */ /* 0x000fe40007744270 */
[----:B------:R-:W-:Y:S01]  /*0880*/  ISETP.LT.AND P0, PT, R23, 0xe5b00, P0 ;  /* 0x000e5b001700780c */ /* 0x000fe20000701270 */
[----:B-1----:R-:W-:Y:S01]  /*0890*/  IMAD.WIDE R14, R19, 0x4, R20 ;  /* 0x00000004130e7825 */ /* 0x002fe200078e0214 */
[----:B--2---:R-:W-:-:S02]  /*08a0*/  SEL R27, R8, RZ, P4 ;  /* 0x000000ff081b7207 */ /* 0x004fc40002000000 */
[----:B------:R-:W-:Y:S02]  /*08b0*/  SEL R8, R9, RZ, P4 ;  /* 0x000000ff09087207 */ /* 0x000fe40002000000 */
[----:B------:R-:W-:Y:S02]  /*08c0*/  SEL R9, R10, RZ, P4 ;  /* 0x000000ff0a097207 */ /* 0x000fe40002000000 */
[----:B------:R-:W-:Y:S01]  /*08d0*/  SEL R11, R11, RZ, P4 ;  /* 0x000000ff0b0b7207 */ /* 0x000fe20002000000 */
[----:B------:R-:W-:Y:S02]  /*08e0*/  FADD R25, R25, R8 ;  /* 0x0000000819197221 */ /* 0x000fe40000000000 */
[----:B------:R-:W-:Y:S01]  /*08f0*/  FADD R24, R24, R9 ;  /* 0x0000000918187221 */ /* 0x000fe20000000000 */
[----:B------:R-:W-:Y:S01]  /*0900*/  CS2R R8, SRZ ;  /* 0x0000000000087805 */ /* 0x000fe2000001ff00 */
[----:B------:R-:W-:Y:S01]  /*0910*/  FADD R26, R26, R11 ;  /* 0x0000000b1a1a7221 */ /* 0x000fe20000000000 */
[----:B------:R-:W-:-:S02]  /*0920*/  CS2R R10, SRZ ;  /* 0x00000000000a7805 */ /* 0x000fc4000001ff00 */
[----:B---3--:R-:W-:Y:S02]  /*0930*/  SEL R4, R4, RZ, P5 ;  /* 0x000000ff04047207 */ /* 0x008fe40002800000 */
[----:B------:R-:W-:Y:S02]  /*0940*/  SEL R5, R5, RZ, P5 ;  /* 0x000000ff05057207 */ /* 0x000fe40002800000 */
[----:B------:R-:W2:Y:S01]  /*0950*/  @P0 LDG.E.128 R8, desc[UR4][R14.64+0x500] ;  /* 0x000500040e080981 */ /* 0x000ea2000c1e1d00 */
[----:B------:R-:W-:Y:S01]  /*0960*/  SEL R7, R7, RZ, P5 ;  /* 0x000000ff07077207 */ /* 0x000fe20002800000 */
[----:B------:R-:W-:Y:S01]  /*0970*/  FADD R22, R22, R27 ;  /* 0x0000001b16167221 */ /* 0x000fe20000000000 */
[----:B------:R-:W-:Y:S01]  /*0980*/  FADD R13, R13, R4 ;  /* 0x000000040d0d7221 */ /* 0x000fe20000000000 */
[----:B------:R-:W-:Y:S01]  /*0990*/  SEL R27, R6, RZ, P5 ;  /* 0x000000ff061b7207 */ /* 0x000fe20002800000 */
[----:B------:R-:W-:Y:S01]  /*09a0*/  FADD R12, R12, R5 ;  /* 0x000000050c0c7221 */ /* 0x000fe20000000000 */
[----:B------:R-:W-:Y:S01]  /*09b0*/  FADD R18, R18, R7 ;  /* 0x0000000712127221 */ /* 0x000fe20000000000 */
[----:B------:R-:W-:-:S02]  /*09c0*/  CS2R R4, SRZ ;  /* 0x0000000000047805 */ /* 0x000fc4000001ff00 */
[----:B------:R-:W-:-:S06]  /*09d0*/  CS2R R6, SRZ ;  /* 0x0000000000067805 */ /* 0x000fcc000001ff00 */
[----:B------:R-:W3:Y:S01]  /*09e0*/  @P2 LDG.E.128 R4, desc[UR4][R14.64] ;  /* 0x000000040e042981 */ /* 0x000ee2000c1e1d00 */
[----:B------:R-:W-:Y:S01]  /*09f0*/  FADD R16, R16, R27 ;  /* 0x0000001b10107221 */ /* 0x000fe20000000000 */
[----:B------:R-:W-:Y:S02]  /*0a00*/  ISETP.GE.AND P5, PT, R23, 0xe5b00, PT ;  /* 0x000e5b001700780c */ /* 0x000fe40003fa6270 */
[----:B--2---:R-:W-:Y:S02]  /*0a10*/  SEL R27, R8, RZ, P0 ;  /* 0x000000ff081b7207 */ /* 0x004fe40000000000 */
[----:B------:R-:W-:Y:S02]  /*0a20*/  SEL R8, R9, RZ, P0 ;  /* 0x000000ff09087207 */ /* 0x000fe40000000000 */
[----:B------:R-:W-:-:S03]  /*0a30*/  SEL R9, R10, RZ, P0 ;  /* 0x000000ff0a097207 */ /* 0x000fc60000000000 */
[----:B------:R-:W-:Y:S01]  /*0a40*/  FADD R25, R25, R8 ;  /* 0x0000000819197221 */ /* 0x000fe20000000000 */
[----:B------:R-:W-:Y:S02]  /*0a50*/  LOP3.LUT R8, R0, R3, RZ, 0xfc, !PT ;  /* 0x0000000300087212 */ /* 0x000fe400078efcff */
[----:B------:R-:W-:Y:S02]  /*0a60*/  SEL R11, R11, RZ, P0 ;  /* 0x000000ff0b0b7207 */ /* 0x000fe40000000000 */
[----:B------:R-:W-:Y:S01]  /*0a70*/  ISETP.GT.AND P4, PT, R8, -0x1, !P5 ;  /* 0xffffffff0800780c */ /* 0x000fe20006f84270 */
[----:B------:R-:W-:Y:S01]  /*0a80*/  FADD R24, R24, R9 ;  /* 0x0000000918187221 */ /* 0x000fe20000000000 */
[----:B---3--:R-:W-:Y:S01]  /*0a90*/  SEL R4, R4, RZ, P2 ;  /* 0x000000ff04047207 */ /* 0x008fe20001000000 */
[----:B------:R-:W-:Y:S01]  /*0aa0*/  FADD R26, R26, R11 ;  /* 0x0000000b1a1a7221 */ /* 0x000fe20000000000 */
[----:B------:R-:W-:Y:S02]  /*0ab0*/  SEL R5, R5, RZ, P2 ;  /* 0x000000ff05057207 */ /* 0x000fe40001000000 */
[----:B------:R-:W-:-:S02]  /*0ac0*/  SEL R9, R6, RZ, P2 ;  /* 0x000000ff06097207 */ /* 0x000fc40001000000 */
[----:B------:R-:W-:Y:S02]  /*0ad0*/  SEL R11, R7, RZ, P2 ;  /* 0x000000ff070b7207 */ /* 0x000fe40001000000 */
[----:B------:R-:W-:Y:S01]  /*0ae0*/  ISETP.GT.AND P2, PT, R17, -0x1, !P1 ;  /* 0xffffffff1100780c */ /* 0x000fe20004f44270 */
[----:B------:R-:W-:Y:S01]  /*0af0*/  FADD R13, R13, R4 ;  /* 0x000000040d0d7221 */ /* 0x000fe20000000000 */
[----:B------:R-:W-:Y:S01]  /*0b00*/  FADD R12, R12, R5 ;  /* 0x000000050c0c7221 */ /* 0x000fe20000000000 */
[----:B------:R-:W-:Y:S02]  /*0b10*/  CS2R R4, SRZ ;  /* 0x0000000000047805 */ /* 0x000fe4000001ff00 */
[----:B------:R-:W-:Y:S02]  /*0b20*/  CS2R R6, SRZ ;  /* 0x0000000000067805 */ /* 0x000fe4000001ff00 */
[----:B------:R-:W-:Y:S01]  /*0b30*/  ISETP.LT.AND P2, PT, R19, 0xe5b00, P2 ;  /* 0x000e5b001300780c */ /* 0x000fe20001741270 */
[----:B------:R-:W-:Y:S01]  /*0b40*/  FADD R16, R16, R9 ;  /* 0x0000000910107221 */ /* 0x000fe20000000000 */
[----:B------:R-:W-:Y:S01]  /*0b50*/  FADD R18, R18, R11 ;  /* 0x0000000b12127221 */ /* 0x000fe20000000000 */
[----:B------:R-:W-:Y:S01]  /*0b60*/  CS2R R8, SRZ ;  /* 0x0000000000087805 */ /* 0x000fe2000001ff00 */
[----:B------:R-:W2:Y:S01]  /*0b70*/  @P4 LDG.E.128 R4, desc[UR4][R14.64+0x800] ;  /* 0x000800040e044981 */ /* 0x000ea2000c1e1d00 */
[----:B------:R-:W-:-:S08]  /*0b80*/  CS2R R10, SRZ ;  /* 0x00000000000a7805 */ /* 0x000fd0000001ff00 */
[----:B------:R1:W3:Y:S01]  /*0b90*/  @P2 LDG.E.128 R8, desc[UR4][R14.64+0x300] ;  /* 0x000300040e082981 */ /* 0x0002e2000c1e1d00 */
[----:B------:R-:W-:Y:S01]  /*0ba0*/  FADD R22, R22, R27 ;  /* 0x0000001b16167221 */ /* 0x000fe20000000000 */
[----:B------:R-:W-:-:S05]  /*0bb0*/  VIADD R27, R17, 0x1 ;  /* 0x00000001111b7836 */ /* 0x000fca0000000000 */
[C---:B------:R-:W-:Y:S02]  /*0bc0*/  ISETP.GE.U32.AND P0, PT, R27.reuse, 0x23, PT ;  /* 0x000000231b00780c */ /* 0x040fe40003f06070 */
[----:B------:R-:W-:Y:S01]  /*0bd0*/  ISETP.LT.U32.AND P1, PT, R27, 0x23, !P1 ;  /* 0x000000231b00780c */ /* 0x000fe20004f21070 */
[----:B-1----:R-:W-:-:S04]  /*0be0*/  VIADD R15, R19, 0x2c0 ;  /* 0x000002c0130f7836 */ /* 0x002fc80000000000 */
[----:B------:R-:W-:Y:S01]  /*0bf0*/  IMAD.WIDE R14, R15, 0x4, R20 ;  /* 0x000000040f0e7825 */ /* 0x000fe200078e0214 */
[----:B--2---:R-:W-:Y:S02]  /*0c00*/  SEL R27, R4, RZ, P4 ;  /* 0x000000ff041b7207 */ /* 0x004fe40002000000 */
[----:B------:R-:W-:Y:S02]  /*0c10*/  SEL R4, R5, RZ, P4 ;  /* 0x000000ff05047207 */ /* 0x000fe40002000000 */
[----:B------:R-:W-:Y:S02]  /*0c20*/  SEL R5, R6, RZ, P4 ;  /* 0x000000ff06057207 */ /* 0x000fe40002000000 */
[----:B------:R-:W-:Y:S02]  /*0c30*/  SEL R7, R7, RZ, P4 ;  /* 0x000000ff07077207 */ /* 0x000fe40002000000 */
[----:B------:R-:W-:Y:S01]  /*0c40*/  ISETP.GT.AND P4, PT, R0, -0x1, !P3 ;  /* 0xffffffff0000780c */ /* 0x000fe20005f84270 */
[----:B------:R-:W-:Y:S01]  /*0c50*/  FADD R24, R24, R5 ;  /* 0x0000000518187221 */ /* 0x000fe20000000000 */
[----:B---3--:R-:W-:-:S02]  /*0c60*/  SEL R5, R9, RZ, P2 ;  /* 0x000000ff09057207 */ /* 0x008fc40001000000 */
[----:B------:R-:W-:Y:S02]  /*0c70*/  SEL R8, R8, RZ, P2 ;  /* 0x000000ff08087207 */ /* 0x000fe40001000000 */
[----:B------:R-:W-:Y:S02]  /*0c80*/  SEL R9, R10, RZ, P2 ;  /* 0x000000ff0a097207 */ /* 0x000fe40001000000 */
[----:B------:R-:W-:Y:S02]  /*0c90*/  SEL R11, R11, RZ, P2 ;  /* 0x000000ff0b0b7207 */ /* 0x000fe40001000000 */
[----:B------:R-:W-:Y:S02]  /*0ca0*/  ISETP.LT.AND P2, PT, R23, 0xe5b00, P4 ;  /* 0x000e5b001700780c */ /* 0x000fe40002741270 */
[----:B------:R-:W-:Y:S01]  /*0cb0*/  ISETP.GT.AND P4, PT, R2, RZ, !P0 ;  /* 0x000000ff0200720c */ /* 0x000fe20004784270 */
[----:B------:R-:W-:Y:S01]  /*0cc0*/  FADD R25, R25, R4 ;  /* 0x0000000419197221 */ /* 0x000fe20000000000 */
[----:B------:R-:W-:Y:S01]  /*0cd0*/  FADD R26, R26, R7 ;  /* 0x000000071a1a7221 */ /* 0x000fe20000000000 */
[----:B------:R-:W-:Y:S01]  /*0ce0*/  FADD R28, R12, R5 ;  /* 0x000000050c1c7221 */ /* 0x000fe20000000000 */
[----:B------:R-:W-:-:S02]  /*0cf0*/  ISETP.LT.AND P4, PT, R19, 0xe5b00, P4 ;  /* 0x000e5b001300780c */ /* 0x000fc40002781270 */
[----:B------:R-:W-:Y:S02]  /*0d00*/  CS2R R4, SRZ ;  /* 0x0000000000047805 */ /* 0x000fe4000001ff00 */
[----:B------:R-:W-:Y:S01]  /*0d10*/  CS2R R6, SRZ ;  /* 0x0000000000067805 */ /* 0x000fe2000001ff00 */
[----:B------:R-:W-:Y:S01]  /*0d20*/  FADD R22, R22, R27 ;  /* 0x0000001b16167221 */ /* 0x000fe20000000000 */
[----:B------:R-:W-:Y:S01]  /*0d30*/  FADD R27, R13, R8 ;  /* 0x000000080d1b7221 */ /* 0x000fe20000000000 */
[----:B------:R-:W-:Y:S02]  /*0d40*/  VIADD R13, R19, 0x1980 ;  /* 0x00001980130d7836 */ /* 0x000fe40000000000 */
[----:B------:R-:W-:Y:S01]  /*0d50*/  FADD R16, R16, R9 ;  /* 0x0000000910107221 */ /* 0x000fe20000000000 */
[----:B------:R-:W-:Y:S01]  /*0d60*/  FADD R18, R18, R11 ;  /* 0x0000000b12127221 */ /* 0x000fe20000000000 */
[----:B------:R1:W2:Y:S01]  /*0d70*/  @P2 LDG.E.128 R4, desc[UR4][R14.64] ;  /* 0x000000040e042981 */ /* 0x0002a2000c1e1d00 */
[----:B------:R-:W-:-:S02]  /*0d80*/  CS2R R8, SRZ ;  /* 0x0000000000087805 */ /* 0x000fc4000001ff00 */
[----:B------:R-:W-:Y:S01]  /*0d90*/  CS2R R10, SRZ ;  /* 0x00000000000a7805 */ /* 0x000fe2000001ff00 */
[----:B-1----:R-:W-:-:S05]  /*0da0*/  IMAD.WIDE R14, R13, 0x4, R20 ;  /* 0x000000040d0e7825 */ /* 0x002fca00078e0214 */
[----:B------:R1:W3:Y:S01]  /*0db0*/  @P4 LDG.E.128 R8, desc[UR4][R14.64] ;  /* 0x000000040e084981 */ /* 0x0002e2000c1e1d00 */
[----:B------:R-:W-:-:S05]  /*0dc0*/  VIADD R12, R0, 0x1 ;  /* 0x00000001000c7836 */ /* 0x000fca0000000000 */
[----:B------:R-:W-:Y:S02]  /*0dd0*/  ISETP.LT.U32.AND P3, PT, R12, 0x23, !P3 ;  /* 0x000000230c00780c */ /* 0x000fe40005f61070 */
[----:B--2---:R-:W-:Y:S02]  /*0de0*/  SEL R13, R4, RZ, P2 ;  /* 0x000000ff040d7207 */ /* 0x004fe40001000000 */
[----:B------:R-:W-:Y:S02]  /*0df0*/  SEL R4, R5, RZ, P2 ;  /* 0x000000ff05047207 */ /* 0x000fe40001000000 */
[----:B-1----:R-:W-:Y:S02]  /*0e00*/  SEL R15, R6, RZ, P2 ;  /* 0x000000ff060f7207 */ /* 0x002fe40001000000 */
[----:B------:R-:W-:Y:S02]  /*0e10*/  SEL R7, R7, RZ, P2 ;  /* 0x000000ff07077207 */ /* 0x000fe40001000000 */
[----:B------:R-:W-:-:S02]  /*0e20*/  ISETP.GE.U32.AND P2, PT, R12, 0x23, PT ;  /* 0x000000230c00780c */ /* 0x000fc40003f46070 */
[----:B---3--:R-:W-:Y:S02]  /*0e30*/  SEL R8, R8, RZ, P4 ;  /* 0x000000ff08087207 */ /* 0x008fe40002000000 */
[----:B------:R-:W-:Y:S02]  /*0e40*/  SEL R9, R9, RZ, P4 ;  /* 0x000000ff09097207 */ /* 0x000fe40002000000 */
[----:B------:R-:W-:Y:S02]  /*0e50*/  SEL R29, R10, RZ, P4 ;  /* 0x000000ff0a1d7207 */ /* 0x000fe40002000000 */
[----:B------:R-:W-:Y:S02]  /*0e60*/  SEL R5, R11, RZ, P4 ;  /* 0x000000ff0b057207 */ /* 0x000fe40002000000 */
[----:B------:R-:W-:-:S04]  /*0e70*/  ISETP.GT.AND P4, PT, R3, RZ, !P2 ;  /* 0x000000ff0300720c */ /* 0x000fc80005784270 */
[----:B------:R-:W-:Y:S01]  /*0e80*/  ISETP.LT.AND P4, PT, R23, 0xe5b00, P4 ;  /* 0x000e5b001700780c */ /* 0x000fe20002781270 */
[----:B------:R-:W-:Y:S02]  /*0e90*/  VIADD R11, R19, 0x1b80 ;  /* 0x00001b80130b7836 */ /* 0x000fe40000000000 */
[----:B------:R-:W-:Y:S01]  /*0ea0*/  FADD R22, R22, R13 ;  /* 0x0000000d16167221 */ /* 0x000fe20000000000 */
[----:B------:R-:W-:Y:S01]  /*0eb0*/  FADD R24, R24, R15 ;  /* 0x0000000f18187221 */ /* 0x000fe20000000000 */
[----:B------:R-:W-:Y:S02]  /*0ec0*/  CS2R R12, SRZ ;  /* 0x00000000000c7805 */ /* 0x000fe4000001ff00 */
[----:B------:R-:W-:Y:S01]  /*0ed0*/  CS2R R14, SRZ ;  /* 0x00000000000e7805 */ /* 0x000fe2000001ff00 */
[----:B------:R-:W-:-:S05]  /*0ee0*/  IMAD.WIDE R10, R11, 0x4, R20 ;  /* 0x000000040b0a7825 */ /* 0x000fca00078e0214 */
[----:B------:R1:W2:Y:S01]  /*0ef0*/  @P4 LDG.E.128 R12, desc[UR4][R10.64] ;  /* 0x000000040a0c4981 */ /* 0x0002a2000c1e1d00 */
[----:B------:R-:W-:Y:S01]  /*0f00*/  ISETP.GT.AND P0, PT, R2, -0x1, !P0 ;  /* 0xffffffff0200780c */ /* 0x000fe20004704270 */
[----:B------:R-:W-:-:S03]  /*0f10*/  FADD R26, R26, R7 ;  /* 0x000000071a1a7221 */ /* 0x000fc60000000000 */
[C---:B------:R-:W-:Y:S01]  /*0f20*/  ISETP.LT.AND P0, PT, R19.reuse, 0xe5b00, P0 ;  /* 0x000e5b001300780c */ /* 0x040fe20000701270 */
[----:B------:R-:W-:Y:S02]  /*0f30*/  VIADD R7, R19, 0x1a40 ;  /* 0x00001a4013077836 */ /* 0x000fe40000000000 */
[----:B------:R-:W-:Y:S01]  /*0f40*/  FADD R27, R27, R8 ;  /* 0x000000081b1b7221 */ /* 0x000fe20000000000 */
[----:B------:R-:W-:Y:S01]  /*0f50*/  FADD R28, R28, R9 ;  /* 0x000000091c1c7221 */ /* 0x000fe20000000000 */
[----:B------:R-:W-:Y:S02]  /*0f60*/  CS2R R8, SRZ ;  /* 0x0000000000087805 */ /* 0x000fe4000001ff00 */
[----:B-1----:R-:W-:Y:S01]  /*0f70*/  CS2R R10, SRZ ;  /* 0x00000000000a7805 */ /* 0x002fe2000001ff00 */
[----:B------:R-:W-:Y:S01]  /*0f80*/  IMAD.WIDE R6, R7, 0x4, R20 ;  /* 0x0000000407067825 */ /* 0x000fe200078e0214 */
[----:B------:R-:W-:-:S03]  /*0f90*/  ISETP.GT.AND P2, PT, R3, -0x1, !P2 ;  /* 0xffffffff0300780c */ /* 0x000fc60005744270 */
[----:B------:R-:W-:Y:S01]  /*0fa0*/  FADD R4, R25, R4 ;  /* 0x0000000419047221 */ /* 0x000fe20000000000 */
[----:B------:R-:W-:Y:S01]  /*0fb0*/  FADD R29, R16, R29 ;  /* 0x0000001d101d7221 */ /* 0x000fe20000000000 */
[C---:B------:R-:W-:Y:S01]  /*0fc0*/  ISETP.LT.AND P2, PT, R23.reuse, 0xe5b00, P2 ;  /* 0x000e5b001700780c */ /* 0x040fe20001741270 */
[----:B------:R1:W3:Y:S01]  /*0fd0*/  @P0 LDG.E.128 R8, desc[UR4][R6.64] ;  /* 0x0000000406080981 */ /* 0x0002e2000c1e1d00 */
[----:B------:R-:W-:Y:S01]  /*0fe0*/  ISETP.LT.AND P3, PT, R23, 0xe5b00, P3 ;  /* 0x000e5b001700780c */ /* 0x000fe20001f61270 */
[----:B------:R-:W-:Y:S01]  /*0ff0*/  FADD R18, R18, R5 ;  /* 0x0000000512127221 */ /* 0x000fe20000000000 */
[----:B-1----:R-:W-:Y:S02]  /*1000*/  CS2R R6, SRZ ;  /* 0x0000000000067805 */ /* 0x002fe4000001ff00 */
[----:B--2---:R-:W-:-:S05]  /*1010*/  SEL R13, R13, RZ, P4 ;  /* 0x000000ff0d0d7207 */ /* 0x004fca0002000000 */
[----:B------:R-:W-:Y:S01]  /*1020*/  FADD R16, R4, R13 ;  /* 0x0000000d04107221 */ /* 0x000fe20000000000 */
[----:B------:R-:W-:Y:S01]  /*1030*/  VIADD R13, R19, 0x1c40 ;  /* 0x00001c40130d7836 */ /* 0x000fe20000000000 */
[----:B------:R-:W-:Y:S02]  /*1040*/  SEL R23, R12, RZ, P4 ;  /* 0x000000ff0c177207 */ /* 0x000fe40002000000 */
[----:B------:R-:W-:Y:S01]  /*1050*/  CS2R R4, SRZ ;  /* 0x0000000000047805 */ /* 0x000fe2000001ff00 */
[----:B------:R-:W-:-:S05]  /*1060*/  IMAD.WIDE R12, R13, 0x4, R20 ;  /* 0x000000040d0c7825 */ /* 0x000fca00078e0214 */
[----:B------:R1:W2:Y:S01]  /*1070*/  @P2 LDG.E.128 R4, desc[UR4][R12.64] ;  /* 0x000000040c042981 */ /* 0x0002a2000c1e1d00 */
[----:B------:R-:W-:Y:S02]  /*1080*/  ISETP.LT.AND P1, PT, R19, 0xe5b00, P1 ;  /* 0x000e5b001300780c */ /* 0x000fe40000f21270 */
[----:B---3--:R-:W-:Y:S02]  /*1090*/  SEL R9, R9, RZ, P0 ;  /* 0x000000ff09097207 */ /* 0x008fe40000000000 */
[----:B------:R-:W-:Y:S02]  /*10a0*/  SEL R15, R15, RZ, P4 ;  /* 0x000000ff0f0f7207 */ /* 0x000fe40002000000 */
[----:B------:R-:W-:Y:S01]  /*10b0*/  SEL R8, R8, RZ, P0 ;  /* 0x000000ff08087207 */ /* 0x000fe20000000000 */
[----:B------:R-:W-:Y:S01]  /*10c0*/  FADD R28, R28, R9 ;  /* 0x000000091c1c7221 */ /* 0x000fe20000000000 */
[----:B------:R-:W-:Y:S01]  /*10d0*/  VIADD R9, R19, 0x1b00 ;  /* 0x00001b0013097836 */ /* 0x000fe20000000000 */
[----:B------:R-:W-:Y:S01]  /*10e0*/  SEL R25, R14, RZ, P4 ;  /* 0x000000ff0e197207 */ /* 0x000fe20002000000 */
[----:B------:R-:W-:Y:S01]  /*10f0*/  FADD R26, R26, R15 ;  /* 0x0000000f1a1a7221 */ /* 0x000fe20000000000 */
[----:B------:R-:W-:Y:S01]  /*1100*/  FADD R27, R27, R8 ;  /* 0x000000081b1b7221 */ /* 0x000fe20000000000 */
[----:B-1----:R-:W-:-:S02]  /*1110*/  CS2R R12, SRZ ;  /* 0x00000000000c7805 */ /* 0x002fc4000001ff00 */
[----:B------:R-:W-:Y:S01]  /*1120*/  CS2R R14, SRZ ;  /* 0x00000000000e7805 */ /* 0x000fe2000001ff00 */
[----:B------:R-:W-:-:S04]  /*1130*/  IMAD.WIDE R8, R9, 0x4, R20 ;  /* 0x0000000409087825 */ /* 0x000fc800078e0214 */
[----:B------:R-:W-:Y:S01]  /*1140*/  FADD R24, R24, R25 ;  /* 0x0000001918187221 */ /* 0x000fe20000000000 */
[----:B------:R-:W-:Y:S01]  /*1150*/  SEL R25, R11, RZ, P0 ;  /* 0x000000ff0b197207 */ /* 0x000fe20000000000 */
[----:B------:R-:W-:Y:S01]  /*1160*/  FADD R22, R22, R23 ;  /* 0x0000001716167221 */ /* 0x000fe20000000000 */
[----:B------:R-:W-:Y:S01]  /*1170*/  SEL R10, R10, RZ, P0 ;  /* 0x000000ff0a0a7207 */ /* 0x000fe20000000000 */
[----:B------:R1:W3:Y:S01]  /*1180*/  @P1 LDG.E.128 R12, desc[UR4][R8.64] ;  /* 0x00000004080c1981 */ /* 0x0002e2000c1e1d00 */
[----:B------:R-:W-:-:S03]  /*1190*/  VIADD R23, R19, 0x1d00 ;  /* 0x00001d0013177836 */ /* 0x000fc60000000000 */
[----:B------:R-:W-:Y:S01]  /*11a0*/  FADD R29, R29, R10 ;  /* 0x0000000a1d1d7221 */ /* 0x000fe20000000000 */
[----:B------:R-:W-:Y:S01]  /*11b0*/  IMAD.WIDE R20, R23, 0x4, R20 ;  /* 0x0000000417147825 */ /* 0x000fe200078e0214 */
[----:B-1----:R-:W-:Y:S02]  /*11c0*/  CS2R R8, SRZ ;  /* 0x0000000000087805 */ /* 0x002fe4000001ff00 */
[C---:B------:R-:W-:Y:S02]  /*11d0*/  ISETP.GT.AND P0, PT, R17.reuse, 0x21, PT ;  /* 0x000000211100780c */ /* 0x040fe40003f04270 */
[----:B------:R-:W-:Y:S01]  /*11e0*/  ISETP.GE.AND P4, PT, R17, 0x22, PT ;  /* 0x000000221100780c */ /* 0x000fe20003f86270 */
[----:B------:R-:W-:Y:S01]  /*11f0*/  FADD R18, R18, R25 ;  /* 0x0000001912127221 */ /* 0x000fe20000000000 */
[----:B--2---:R-:W-:-:S05]  /*1200*/  SEL R11, R4, RZ, P2 ;  /* 0x000000ff040b7207 */ /* 0x004fca0001000000 */
[----:B------:R-:W-:Y:S01]  /*1210*/  FADD R22, R22, R11 ;  /* 0x0000000b16167221 */ /* 0x000fe20000000000 */
[----:B------:R-:W-:-:S06]  /*1220*/  CS2R R10, SRZ ;  /* 0x00000000000a7805 */ /* 0x000fcc000001ff00 */
[----:B------:R-:W2:Y:S01]  /*1230*/  @P3 LDG.E.128 R8, desc[UR4][R20.64] ;  /* 0x0000000414083981 */ /* 0x000ea2000c1e1d00 */
[----:B------:R-:W-:-:S05]  /*1240*/  VIADD R4, R17, 0x2 ;  /* 0x0000000211047836 */ /* 0x000fca0000000000 */
[----:B------:R-:W-:-:S05]  /*1250*/  SEL R4, R4, RZ, !P4 ;  /* 0x000000ff04047207 */ /* 0x000fca0006000000 */
[----:B------:R-:W-:Y:S02]  /*1260*/  VIADD R23, R4, 0x24 ;  /* 0x0000002404177836 */ /* 0x000fe40000000000 */
[----:B------:R-:W-:Y:S01]  /*1270*/  @!P0 IMAD.MOV R23, RZ, RZ, R4 ;  /* 0x000000ffff178224 */ /* 0x000fe200078e0204 */
[C---:B------:R-:W-:Y:S01]  /*1280*/  ISETP.GT.AND P0, PT, R2.reuse, 0x21, PT ;  /* 0x000000210200780c */ /* 0x040fe20003f04270 */
[C---:B------:R-:W-:Y:S01]  /*1290*/  VIADD R4, R2.reuse, 0x2 ;  /* 0x0000000202047836 */ /* 0x040fe20000000000 */
[----:B------:R-:W-:Y:S02]  /*12a0*/  ISETP.GE.AND P4, PT, R2, 0x22, PT ;  /* 0x000000220200780c */ /* 0x000fe40003f86270 */
[----:B------:R-:W-:Y:S02]  /*12b0*/  SEL R25, R5, RZ, P2 ;  /* 0x000000ff05197207 */ /* 0x000fe40001000000 */
[----:B------:R-:W-:-:S05]  /*12c0*/  SEL R5, R4, RZ, !P4 ;  /* 0x000000ff04057207 */ /* 0x000fca0006000000 */
[----:B------:R-:W-:Y:S02]  /*12d0*/  VIADD R4, R5, 0x24 ;  /* 0x0000002405047836 */ /* 0x000fe40000000000 */
[----:B------:R-:W-:Y:S01]  /*12e0*/  @!P0 IMAD.MOV R4, RZ, RZ, R5 ;  /* 0x000000ffff048224 */ /* 0x000fe200078e0205 */
[----:B------:R-:W-:Y:S01]  /*12f0*/  SEL R5, R6, RZ, P2 ;  /* 0x000000ff06057207 */ /* 0x000fe20001000000 */
[----:B------:R-:W-:-:S04]  /*1300*/  IMAD R6, R17, R2, RZ ;  /* 0x0000000211067224 */ /* 0x000fc800078e02ff */
[----:B------:R-:W-:Y:S01]  /*1310*/  FADD R24, R24, R5 ;  /* 0x0000000518187221 */ /* 0x000fe20000000000 */
[----:B------:R-:W-:-:S04]  /*1320*/  IADD3 R5, R6, -R17, -R2 ;  /* 0x8000001106057210 */ /* 0x000fc80007ffe802 */
[----:B------:R-:W-:Y:S01]  /*1330*/  IADD3 R5, R23, R5, R4 ;  /* 0x0000000517057210 */ /* 0x000fe20007ffe004 */
[----:B------:R-:W-:-:S04]  /*1340*/  IMAD R17, R17, R4, RZ ;  /* 0x0000000411117224 */ /* 0x000fc800078e02ff */
[----:B------:R-:W-:Y:S01]  /*1350*/  VIADD R6, R5, 0x1 ;  /* 0x0000000105067836 */ /* 0x000fe20000000000 */
[----:B------:R-:W-:Y:S01]  /*1360*/  ISETP.GE.AND P0, PT, R0, 0x22, PT ;  /* 0x000000220000780c */ /* 0x000fe20003f06270 */
[----:B------:R-:W-:Y:S02]  /*1370*/  IMAD R2, R2, R23, R17 ;  /* 0x0000001702027224 */ /* 0x000fe400078e0211 */
[----:B------:R-:W-:Y:S02]  /*1380*/  VIADD R5, R0, 0x2 ;  /* 0x0000000200057836 */ /* 0x000fe40000000000 */
[----:B------:R-:W-:Y:S01]  /*1390*/  IMAD R23, R23, R4, R6 ;  /* 0x0000000417177224 */ /* 0x000fe200078e0206 */
[C---:B------:R-:W-:Y:S01]  /*13a0*/  ISETP.GE.AND P4, PT, R3.reuse, 0x22, PT ;  /* 0x000000220300780c */ /* 0x040fe20003f86270 */
[----:B------:R-:W-:Y:S01]  /*13b0*/  VIADD R4, R3, 0x2 ;  /* 0x0000000203047836 */ /* 0x000fe20000000000 */
[----:B------:R-:W-:Y:S02]  /*13c0*/  SEL R6, R5, RZ, !P0 ;  /* 0x000000ff05067207 */ /* 0x000fe40004000000 */
[----:B------:R-:W-:-:S02]  /*13d0*/  ISETP.GT.AND P0, PT, R3, 0x21, PT ;  /* 0x000000210300780c */ /* 0x000fc40003f04270 */
[----:B------:R-:W-:Y:S02]  /*13e0*/  SEL R4, R4, RZ, !P4 ;  /* 0x000000ff04047207 */ /* 0x000fe40006000000 */
[C---:B------:R-:W-:Y:S01]  /*13f0*/  ISETP.GT.AND P4, PT, R0.reuse, 0x21, PT ;  /* 0x000000210000780c */ /* 0x040fe20003f84270 */
[----:B------:R-:W-:Y:S02]  /*1400*/  IMAD R17, R0, R3, RZ ;  /* 0x0000000300117224 */ /* 0x000fe400078e02ff */
[----:B------:R-:W-:-:S06]  /*1410*/  VIADD R5, R4, 0x24 ;  /* 0x0000002404057836 */ /* 0x000fcc0000000000 */
[----:B------:R-:W-:Y:S02]  /*1420*/  @!P0 IMAD.MOV R5, RZ, RZ, R4 ;  /* 0x000000ffff058224 */ /* 0x000fe400078e0204 */
[----:B------:R-:W-:Y:S02]  /*1430*/  VIADD R4, R6, 0x24 ;  /* 0x0000002406047836 */ /* 0x000fe40000000000 */
[----:B------:R-:W-:Y:S01]  /*1440*/  @!P4 IMAD.MOV R4, RZ, RZ, R6 ;  /* 0x000000ffff04c224 */ /* 0x000fe200078e0206 */
[----:B------:R-:W-:-:S04]  /*1450*/  IADD3 R6, R17, -R0, -R3 ;  /* 0x8000000011067210 */ /* 0x000fc80007ffe803 */
[----:B------:R-:W-:Y:S01]  /*1460*/  IADD3 R6, R4, R6, R5 ;  /* 0x0000000604067210 */ /* 0x000fe20007ffe005 */
[-C--:B------:R-:W-:Y:S02]  /*1470*/  IMAD R0, R0, R5.reuse, RZ ;  /* 0x0000000500007224 */ /* 0x080fe400078e02ff */
[----:B------:R-:W-:Y:S02]  /*1480*/  IMAD.IADD R2, R23, 0x1, -R2 ;  /* 0x0000000117027824 */ /* 0x000fe400078e0a02 */
[----:B------:R-:W-:Y:S02]  /*1490*/  VIADD R6, R6, 0x1 ;  /* 0x0000000106067836 */ /* 0x000fe40000000000 */
[----:B------:R-:W-:Y:S02]  /*14a0*/  IMAD R0, R3, R4, R0 ;  /* 0x0000000403007224 */ /* 0x000fe400078e0200 */
[----:B------:R-:W-:Y:S01]  /*14b0*/  IMAD R5, R4, R5, R6 ;  /* 0x0000000504057224 */ /* 0x000fe200078e0206 */
[----:B------:R-:W-:-:S02]  /*14c0*/  I2FP.F32.S32 R4, R2 ;  /* 0x0000000200047245 */ /* 0x000fc40000201400 */
[----:B------:R-:W-:Y:S01]  /*14d0*/  SEL R7, R7, RZ, P2 ;  /* 0x000000ff07077207 */ /* 0x000fe20001000000 */
[----:B------:R-:W-:Y:S01]  /*14e0*/  IMAD.IADD R0, R5, 0x1, -R0 ;  /* 0x0000000105007824 */ /* 0x000fe200078e0a00 */
[C---:B------:R-:W-:Y:S01]  /*14f0*/  FSETP.GT.AND P0, PT, |R4|.reuse, 8.50705917302346158658e+37, PT ;  /* 0x7e8000000400780b */ /* 0x040fe20003f04200 */
[----:B------:R-:W1:Y:S01]  /*1500*/  LDC.64 R2, c[0x0][0x218] ;  /* 0x00008600ff027b82 */ /* 0x000e620000000a00 */
[----:B------:R-:W-:Y:S02]  /*1510*/  FSETP.GEU.AND P4, PT, |R4|, 1.175494350822287508e-38, PT ;  /* 0x008000000400780b */ /* 0x000fe40003f8e200 */
[----:B------:R-:W-:-:S04]  /*1520*/  I2FP.F32.S32 R0, R0 ;  /* 0x0000000000007245 */ /* 0x000fc80000201400 */
[----:B------:R-:W-:Y:S02]  /*1530*/  FSETP.GT.AND P2, PT, |R0|, 8.50705917302346158658e+37, PT ;  /* 0x7e8000000000780b */ /* 0x000fe40003f44200 */
[----:B---3--:R-:W-:Y:S02]  /*1540*/  SEL R12, R12, RZ, P1 ;  /* 0x000000ff0c0c7207 */ /* 0x008fe40000800000 */
[----:B------:R-:W-:Y:S02]  /*1550*/  SEL R13, R13, RZ, P1 ;  /* 0x000000ff0d0d7207 */ /* 0x000fe40000800000 */
[----:B------:R-:W-:Y:S02]  /*1560*/  SEL R14, R14, RZ, P1 ;  /* 0x000000ff0e0e7207 */ /* 0x000fe40000800000 */
[----:B------:R-:W-:Y:S02]  /*1570*/  SEL R15, R15, RZ, P1 ;  /* 0x000000ff0f0f7207 */ /* 0x000fe40000800000 */
[----:B------:R-:W-:Y:S01]  /*1580*/  FSETP.GEU.AND P1, PT, |R0|, 1.175494350822287508e-38, PT ;  /* 0x008000000000780b */ /* 0x000fe20003f2e200 */
[----:B------:R-:W-:Y:S01]  /*1590*/  @P0 FMUL R4, R4, 0.25 ;  /* 0x3e80000004040820 */ /* 0x000fe20000400000 */
[----:B------:R-:W-:Y:S01]  /*15a0*/  FADD R5, R28, R13 ;  /* 0x0000000d1c057221 */ /* 0x000fe20000000000 */
[----:B------:R-:W-:-:S02]  /*15b0*/  @P2 FMUL R0, R0, 0.25 ;  /* 0x3e80000000002820 */ /* 0x000fc40000400000 */
[----:B------:R-:W-:Y:S01]  /*15c0*/  @!P4 FMUL R4, R4, 16777216 ;  /* 0x4b8000000404c820 */ /* 0x000fe20000400000 */
[----:B------:R-:W-:Y:S01]  /*15d0*/  FADD R26, R26, R7 ;  /* 0x000000071a1a7221 */ /* 0x000fe20000000000 */
[----:B------:R-:W-:Y:S01]  /*15e0*/  FADD R27, R27, R12 ;  /* 0x0000000c1b1b7221 */ /* 0x000fe20000000000 */
[----:B------:R-:W-:Y:S01]  /*15f0*/  FADD R6, R29, R14 ;  /* 0x0000000e1d067221 */ /* 0x000fe20000000000 */
[----:B------:R-:W-:-:S04]  /*1600*/  FADD R7, R18, R15 ;  /* 0x0000000f12077221 */ /* 0x000fc80000000000 */
[----:B------:R-:W-:Y:S01]  /*1610*/  @!P1 FMUL R0, R0, 16777216 ;  /* 0x4b80000000009820 */ /* 0x000fe20000400000 */
[----:B------:R-:W-:Y:S01]  /*1620*/  FADD R16, R16, R25 ;  /* 0x0000001910107221 */ /* 0x000fe20000000000 */
[----:B------:R-:W-:Y:S01]  /*1630*/  @P0 FMUL R27, R27, 0.25 ;  /* 0x3e8000001b1b0820 */ /* 0x000fe20000400000 */
[----:B------:R-:W-:Y:S01]  /*1640*/  @P0 FMUL R5, R5, 0.25 ;  /* 0x3e80000005050820 */ /* 0x000fe20000400000 */
[----:B------:R-:W-:Y:S01]  /*1650*/  @P0 FMUL R6, R6, 0.25 ;  /* 0x3e80000006060820 */ /* 0x000fe20000400000 */
[----:B------:R-:W-:Y:S01]  /*1660*/  @P0 FMUL R7, R7, 0.25 ;  /* 0x3e80000007070820 */ /* 0x000fe20000400000 */
[----:B------:R-:W-:Y:S01]  /*1670*/  MUFU.RCP R0, R0 ;  /* 0x0000000000007308 */ /* 0x000fe20000001000 */
[----:B------:R-:W-:Y:S01]  /*1680*/  @!P4 FMUL R27, R27, 16777216 ;  /* 0x4b8000001b1bc820 */ /* 0x000fe20000400000 */
[----:B------:R-:W-:Y:S01]  /*1690*/  @!P4 FMUL R5, R5, 16777216 ;  /* 0x4b8000000505c820 */ /* 0x000fe20000400000 */
[----:B------:R-:W-:Y:S01]  /*16a0*/  @!P4 FMUL R6, R6, 16777216 ;  /* 0x4b8000000606c820 */ /* 0x000fe20000400000 */
[----:B------:R-:W-:Y:S01]  /*16b0*/  @!P4 FMUL R7, R7, 16777216 ;  /* 0x4b8000000707c820 */ /* 0x000fe20000400000 */
[----:B-1----:R-:W-:Y:S01]  /*16c0*/  IMAD.WIDE R2, R19, 0x4, R2 ;  /* 0x0000000413027825 */ /* 0x002fe200078e0202 */
[----:B--2---:R-:W-:-:S02]  /*16d0*/  SEL R13, R8, RZ, P3 ;  /* 0x000000ff080d7207 */ /* 0x004fc40001800000 */
[----:B------:R-:W1:Y:S01]  /*16e0*/  MUFU.RCP R8, R4 ;  /* 0x0000000400087308 */ /* 0x000e620000001000 */
[----:B------:R-:W-:Y:S02]  /*16f0*/  SEL R9, R9, RZ, P3 ;  /* 0x000000ff09097207 */ /* 0x000fe40001800000 */
[----:B------:R-:W-:Y:S02]  /*1700*/  SEL R15, R10, RZ, P3 ;  /* 0x000000ff0a0f7207 */ /* 0x000fe40001800000 */
[----:B------:R-:W-:Y:S01]  /*1710*/  SEL R11, R11, RZ, P3 ;  /* 0x000000ff0b0b7207 */ /* 0x000fe20001800000 */
[----:B------:R-:W-:Y:S01]  /*1720*/  FADD R13, R22, R13 ;  /* 0x0000000d160d7221 */ /* 0x000fe20000000000 */
[----:B------:R-:W-:Y:S01]  /*1730*/  FADD R9, R16, R9 ;  /* 0x0000000910097221 */ /* 0x000fe20000000000 */
[----:B------:R-:W-:Y:S02]  /*1740*/  FADD R15, R24, R15 ;  /* 0x0000000f180f7221 */ /* 0x000fe40000000000 */
[----:B------:R-:W-:Y:S01]  /*1750*/  FADD R11, R26, R11 ;  /* 0x0000000b1a0b7221 */ /* 0x000fe20000000000 */
[----:B------:R-:W-:Y:S01]  /*1760*/  @P2 FMUL R13, R13, 0.25 ;  /* 0x3e8000000d0d2820 */ /* 0x000fe20000400000 */
[----:B------:R-:W-:Y:S01]  /*1770*/  @P2 FMUL R9, R9, 0.25 ;  /* 0x3e80000009092820 */ /* 0x000fe20000400000 */
[----:B------:R-:W-:Y:S01]  /*1780*/  @P2 FMUL R15, R15, 0.25 ;  /* 0x3e8000000f0f2820 */ /* 0x000fe20000400000 */
[----:B------:R-:W-:Y:S01]  /*1790*/  @P2 FMUL R11, R11, 0.25 ;  /* 0x3e8000000b0b2820 */ /* 0x000fe20000400000 */
[C---:B-1----:R-:W-:Y:S01]  /*17a0*/  FMUL R4, R8.reuse, R27 ;  /* 0x0000001b08047220 */ /* 0x042fe20000400000 */
[C---:B------:R-:W-:Y:S01]  /*17b0*/  FMUL R5, R8.reuse, R5 ;  /* 0x0000000508057220 */ /* 0x040fe20000400000 */
[C---:B------:R-:W-:Y:S01]  /*17c0*/  FMUL R6, R8.reuse, R6 ;  /* 0x0000000608067220 */ /* 0x040fe20000400000 */
[----:B------:R-:W-:Y:S01]  /*17d0*/  FMUL R7, R8, R7 ;  /* 0x0000000708077220 */ /* 0x000fe20000400000 */
[----:B------:R-:W-:Y:S01]  /*17e0*/  @!P1 FMUL R13, R13, 16777216 ;  /* 0x4b8000000d0d9820 */ /* 0x000fe20000400000 */
[----:B------:R-:W-:Y:S01]  /*17f0*/  @!P1 FMUL R9, R9, 16777216 ;  /* 0x4b80000009099820 */ /* 0x000fe20000400000 */
[----:B------:R-:W-:Y:S01]  /*1800*/  @!P1 FMUL R15, R15, 16777216 ;  /* 0x4b8000000f0f9820 */ /* 0x000fe20000400000 */
[----:B------:R-:W-:Y:S01]  /*1810*/  @!P1 FMUL R11, R11, 16777216 ;  /* 0x4b8000000b0b9820 */ /* 0x000fe20000400000 */
[----:B------:R1:W-:Y:S01]  /*1820*/  @!P6 STG.E.128 desc[UR4][R2.64], R4 ;  /* 0x000000040200e986 */ /* 0x0003e2000c101d04 */
[C---:B------:R-:W-:Y:S01]  /*1830*/  FMUL R8, R0.reuse, R13 ;  /* 0x0000000d00087220 */ /* 0x040fe20000400000 */
[C---:B------:R-:W-:Y:S01]  /*1840*/  FMUL R9, R0.reuse, R9 ;  /* 0x0000000900097220 */ /* 0x040fe20000400000 */
[C---:B------:R-:W-:Y:S01]  /*1850*/  FMUL R10, R0.reuse, R15 ;  /* 0x0000000f000a7220 */ /* 0x040fe20000400000 */
[----:B------:R-:W-:Y:S01]  /*1860*/  FMUL R11, R0, R11 ;  /* 0x0000000b000b7220 */ /* 0x000fe20000400000 */
[----:B------:R-:W-:Y:S06]  /*1870*/  @P5 EXIT ;  /* 0x000000000000594d */ /* 0x000fec0003800000 */
[----:B------:R-:W-:Y:S01]  /*1880*/  STG.E.128 desc[UR4][R2.64+0x800], R8 ;  /* 0x0008000802007986 */ /* 0x000fe2000c101d04 */
[----:B------:R-:W-:Y:S05]  /*1890*/  EXIT ;  /* 0x000000000000794d */ /* 0x000fea0003800000 */
.L_x_0:
[----:B------:R-:W-:-:S00]  /*18a0*/  BRA `(.L_x_0) ;  /* 0xfffffffc00fc7947 */ /* 0x000fc0000383ffff */
[----:B------:R-:W-:-:S00]  /*18b0*/  NOP ;  /* 0x0000000000007918 */ /* 0x000fc00000000000 */
        /* <DEDUP_REMOVED lines=12> */
.L_x_1:


//--------------------- .nv.constant0.triton_poi_fused_avg_pool2d_19 --------------------------
	.section	.nv.constant0.triton_poi_fused_avg_pool2d_19,"a",@progbits
	.sectionflags	@""
	.align	4
.nv.constant0.triton_poi_fused_avg_pool2d_19:
	.zero		548
